	.headerflags	@"EF_CUDA_TEXMODE_UNIFIED EF_CUDA_64BIT_ADDRESS EF_CUDA_ACCELERATORS EF_CUDA_SM90 EF_CUDA_VIRTUAL_SM(EF_CUDA_SM90)"
	.elftype	@"ET_EXEC"


//--------------------- .nv.info                  --------------------------
	.section	.nv.info,"",@"SHT_CUDA_INFO"
	.align	4


	//----- nvinfo : EIATTR_REGCOUNT
	.align		4
        /*0000*/ 	.byte	0x04, 0x2f
        /*0002*/ 	.short	(.L_2 - .L_1)
	.align		4
.L_1:
        /*0004*/ 	.word	index@(triton_per_fused_native_group_norm_4)
        /*0008*/ 	.word	0x00000016


	//----- nvinfo : EIATTR_MIN_STACK_SIZE
	.align		4
.L_2:
        /*000c*/ 	.byte	0x04, 0x12
        /*000e*/ 	.short	(.L_4 - .L_3)
	.align		4
.L_3:
        /*0010*/ 	.word	index@(triton_per_fused_native_group_norm_4)
        /*0014*/ 	.word	0x00000000


	//----- nvinfo : EIATTR_FRAME_SIZE
	.align		4
.L_4:
        /*0018*/ 	.byte	0x04, 0x11
        /*001a*/ 	.short	(.L_6 - .L_5)
	.align		4
.L_5:
        /*001c*/ 	.word	index@(triton_per_fused_native_group_norm_4)
        /*0020*/ 	.word	0x00000000


	//----- nvinfo : EIATTR_MIN_STACK_SIZE
	.align		4
.L_6:
        /*0024*/ 	.byte	0x04, 0x12
        /*0026*/ 	.short	(.L_8 - .L_7)
	.align		4
.L_7:
        /*0028*/ 	.word	index@(triton_per_fused_native_group_norm_4)
        /*002c*/ 	.word	0x00000000
.L_8:


//--------------------- .nv.info.triton_per_fused_native_group_norm_4 --------------------------
	.section	.nv.info.triton_per_fused_native_group_norm_4,"",@"SHT_CUDA_INFO"
	.sectionflags	@""
	.align	4


	//----- nvinfo : EIATTR_CUDA_API_VERSION
	.align		4
        /*0000*/ 	.byte	0x04, 0x37
        /*0002*/ 	.short	(.L_10 - .L_9)
.L_9:
        /*0004*/ 	.word	0x0000007c


	//----- nvinfo : EIATTR_KPARAM_INFO
	.align		4
.L_10:
        /*0008*/ 	.byte	0x04, 0x17
        /*000a*/ 	.short	(.L_12 - .L_11)
.L_11:
        /*000c*/ 	.word	0x00000000
        /*0010*/ 	.short	0x0005
        /*0012*/ 	.short	0x0024
        /*0014*/ 	.byte	0x00, 0xf0, 0x11, 0x00


	//----- nvinfo : EIATTR_KPARAM_INFO
	.align		4
.L_12:
        /*0018*/ 	.byte	0x04, 0x17
        /*001a*/ 	.short	(.L_14 - .L_13)
.L_13:
        /*001c*/ 	.word	0x00000000
        /*0020*/ 	.short	0x0004
        /*0022*/ 	.short	0x0020
        /*0024*/ 	.byte	0x00, 0xf0, 0x11, 0x00


	//----- nvinfo : EIATTR_KPARAM_INFO
	.align		4
.L_14:
        /*0028*/ 	.byte	0x04, 0x17
        /*002a*/ 	.short	(.L_16 - .L_15)
.L_15:
        /*002c*/ 	.word	0x00000000
        /*0030*/ 	.short	0x0003
        /*0032*/ 	.short	0x0018
        /*0034*/ 	.byte	0x00, 0xf4, 0x21, 0x00


	//----- nvinfo : EIATTR_KPARAM_INFO
	.align		4
.L_16:
        /*0038*/ 	.byte	0x04, 0x17
        /*003a*/ 	.short	(.L_18 - .L_17)
.L_17:
        /*003c*/ 	.word	0x00000000
        /*0040*/ 	.short	0x0002
        /*0042*/ 	.short	0x0010
        /*0044*/ 	.byte	0x00, 0xf4, 0x21, 0x00


	//----- nvinfo : EIATTR_KPARAM_INFO
	.align		4
.L_18:
        /*0048*/ 	.byte	0x04, 0x17
        /*004a*/ 	.short	(.L_20 - .L_19)
.L_19:
        /*004c*/ 	.word	0x00000000
        /*0050*/ 	.short	0x0001
        /*0052*/ 	.short	0x0008
        /*0054*/ 	.byte	0x00, 0xf4, 0x21, 0x00


	//----- nvinfo : EIATTR_KPARAM_INFO
	.align		4
.L_20:
        /*0058*/ 	.byte	0x04, 0x17
        /*005a*/ 	.short	(.L_22 - .L_21)
.L_21:
        /*005c*/ 	.word	0x00000000
        /*0060*/ 	.short	0x0000
        /*0062*/ 	.short	0x0000
        /*0064*/ 	.byte	0x00, 0xf4, 0x21, 0x00


	//----- nvinfo : EIATTR_SPARSE_MMA_MASK
	.align		4
.L_22:
        /*0068*/ 	.byte	0x03, 0x50
        /*006a*/ 	.short	0x0000


	//----- nvinfo : EIATTR_MAXREG_COUNT
	.align		4
        /*006c*/ 	.byte	0x03, 0x1b
        /*006e*/ 	.short	0x00ff


	//----- nvinfo : EIATTR_COOP_GROUP_MASK_REGIDS
	.align		4
        /*0070*/ 	.byte	0x04, 0x29
        /*0072*/ 	.short	(.L_24 - .L_23)


	//   ....[0]....
.L_23:
        /*0074*/ 	.word	0xffffffff


	//   ....[1]....
        /*0078*/ 	.word	0xffffffff


	//   ....[2]....
        /*007c*/ 	.word	0xffffffff


	//   ....[3]....
        /*0080*/ 	.word	0xffffffff


	//   ....[4]....
        /*0084*/ 	.word	0xffffffff


	//   ....[5]....
        /*0088*/ 	.word	0xffffffff


	//   ....[6]....
        /*008c*/ 	.word	0xffffffff


	//   ....[7]....
        /*0090*/ 	.word	0xffffffff


	//   ....[8]....
        /*0094*/ 	.word	0xffffffff


	//   ....[9]....
        /*0098*/ 	.word	0xffffffff


	//   ....[10]....
        /*009c*/ 	.word	0xffffffff


	//   ....[11]....
        /*00a0*/ 	.word	0xffffffff


	//----- nvinfo : EIATTR_COOP_GROUP_INSTR_OFFSETS
	.align		4
.L_24:
        /*00a4*/ 	.byte	0x04, 0x28
        /*00a6*/ 	.short	(.L_26 - .L_25)


	//   ....[0]....
.L_25:
        /*00a8*/ 	.word	0x00000120


	//   ....[1]....
        /*00ac*/ 	.word	0x00000150


	//   ....[2]....
        /*00b0*/ 	.word	0x00000180


	//   ....[3]....
        /*00b4*/ 	.word	0x000001b0


	//   ....[4]....
        /*00b8*/ 	.word	0x000001f0


	//   ....[5]....
        /*00bc*/ 	.word	0x00000240


	//   ....[6]....
        /*00c0*/ 	.word	0x00000330


	//   ....[7]....
        /*00c4*/ 	.word	0x00000350


	//   ....[8]....
        /*00c8*/ 	.word	0x00000370


	//   ....[9]....
        /*00cc*/ 	.word	0x000003a0


	//   ....[10]....
        /*00d0*/ 	.word	0x000003c0


	//   ....[11]....
        /*00d4*/ 	.word	0x00000440


	//----- nvinfo : EIATTR_EXIT_INSTR_OFFSETS
	.align		4
.L_26:
        /*00d8*/ 	.byte	0x04, 0x1c
        /*00da*/ 	.short	(.L_28 - .L_27)


	//   ....[0]....
.L_27:
        /*00dc*/ 	.word	0x00000530


	//   ....[1]....
        /*00e0*/ 	.word	0x00000550


	//----- nvinfo : EIATTR_REQNTID
	.align		4
.L_28:
        /*00e4*/ 	.byte	0x04, 0x10
        /*00e6*/ 	.short	(.L_30 - .L_29)
.L_29:
        /*00e8*/ 	.word	0x00000040
        /*00ec*/ 	.word	0x00000001
        /*00f0*/ 	.word	0x00000001


	//----- nvinfo : EIATTR_CBANK_PARAM_SIZE
	.align		4
.L_30:
        /*00f4*/ 	.byte	0x03, 0x19
        /*00f6*/ 	.short	0x0028


	//----- nvinfo : EIATTR_PARAM_CBANK
	.align		4
        /*00f8*/ 	.byte	0x04, 0x0a
        /*00fa*/ 	.short	(.L_32 - .L_31)
	.align		4
.L_31:
        /*00fc*/ 	.word	index@(.nv.constant0.triton_per_fused_native_group_norm_4)
        /*0100*/ 	.short	0x0210
        /*0102*/ 	.short	0x0028


	//----- nvinfo : EIATTR_SW_WAR
	.align		4
.L_32:
        /*0104*/ 	.byte	0x04, 0x36
        /*0106*/ 	.short	(.L_34 - .L_33)
.L_33:
        /*0108*/ 	.word	0x00000008
.L_34:


//--------------------- .nv.callgraph             --------------------------
	.section	.nv.callgraph,"",@"SHT_CUDA_CALLGRAPH"
	.align	4
	.sectionentsize	8
	.align		4
        /*0000*/ 	.word	0x00000000
	.align		4
        /*0004*/ 	.word	0xffffffff
	.align		4
        /*0008*/ 	.word	0x00000000
	.align		4
        /*000c*/ 	.word	0xfffffffe
	.align		4
        /*0010*/ 	.word	0x00000000
	.align		4
        /*0014*/ 	.word	0xfffffffd
	.align		4
        /*0018*/ 	.word	0x00000000
	.align		4
        /*001c*/ 	.word	0xfffffffc


//--------------------- .nv.constant4             --------------------------
	.section	.nv.constant4,"a",@progbits
	.align	8
	.align		8
.nv.constant4:
        /*0000*/ 	.dword	_$_str


//--------------------- .text.triton_per_fused_native_group_norm_4 --------------------------
	.section	.text.triton_per_fused_native_group_norm_4,"ax",@progbits
	.sectionflags	@"SHF_BARRIERS=1"
	.align	128
        .global         triton_per_fused_native_group_norm_4
        .type           triton_per_fused_native_group_norm_4,@function
        .size           triton_per_fused_native_group_norm_4,(.L_x_1 - triton_per_fused_native_group_norm_4)
        .other          triton_per_fused_native_group_norm_4,@"STO_CUDA_ENTRY STV_DEFAULT"
triton_per_fused_native_group_norm_4:
.text.triton_per_fused_native_group_norm_4:
[----:B------:R-:W0:Y:S02]  /*0000*/  LDC R1, c[0x0][0x28] ;  /* 0x00000a00ff017b82 */ /* 0x000e240000000800 */
[----:B------:R-:W1:Y:S01]  /*0010*/  S2R R11, SR_TID.X ;  /* 0x00000000000b7919 */ /* 0x000e620000002100 */
[----:B------:R-:W2:Y:S01]  /*0020*/  LDC.64 R4, c[0x0][0x210] ;  /* 0x00008400ff047b82 */ /* 0x000ea20000000a00 */
[----:B------:R-:W-:Y:S01]  /*0030*/  ULDC.64 UR6, c[0x0][0x208] ;  /* 0x0000820000067ab9 */ /* 0x000fe20000000a00 */
[----:B------:R-:W3:Y:S01]  /*0040*/  S2R R0, SR_CTAID.X ;  /* 0x0000000000007919 */ /* 0x000ee20000002500 */
[----:B-1----:R-:W-:-:S04]  /*0050*/  SHF.L.U32 R2, R11, 0x2, RZ ;  /* 0x000000020b027819 */ /* 0x002fc800000006ff */
[----:B------:R-:W-:-:S04]  /*0060*/  LOP3.LUT R7, R2, 0xfc, RZ, 0xc0, !PT ;  /* 0x000000fc02077812 */ /* 0x000fc800078ec0ff */
[----:B---3--:R-:W-:-:S05]  /*0070*/  LEA R7, R0, R7, 0x8 ;  /* 0x0000000700077211 */ /* 0x008fca00078e40ff */
[----:B--2---:R-:W-:-:S06]  /*0080*/  IMAD.WIDE R4, R7, 0x4, R4 ;  /* 0x0000000407047825 */ /* 0x004fcc00078e0204 */
[----:B------:R-:W2:Y:S01]  /*0090*/  LDG.E.128 R4, desc[UR6][R4.64] ;  /* 0x0000000604047981 */ /* 0x000ea2000c1e1d00 */
[----:B------:R-:W1:Y:S01]  /*00a0*/  S2UR UR5, SR_CgaCtaId ;  /* 0x00000000000579c3 */ /* 0x000e620000008800 */
[C---:B------:R-:W-:Y:S01]  /*00b0*/  LOP3.LUT P1, RZ, R11.reuse, 0x1f, RZ, 0xc0, !PT ;  /* 0x0000001f0bff7812 */ /* 0x040fe2000782c0ff */
[----:B------:R-:W-:Y:S01]  /*00c0*/  UMOV UR4, 0x400 ;  /* 0x0000040000047882 */ /* 0x000fe20000000000 */
[----:B------:R-:W-:Y:S01]  /*00d0*/  ISETP.GE.AND P2, PT, R11, 0x2, PT ;  /* 0x000000020b00780c */ /* 0x000fe20003f46270 */
[----:B-1----:R-:W-:Y:S01]  /*00e0*/  UPRMT UR4, UR5, 0x654, UR4 ;  /* 0x0000065405047896 */ /* 0x002fe20008000004 */
[----:B--2---:R-:W-:-:S04]  /*00f0*/  FADD R9, R4, R5 ;  /* 0x0000000504097221 */ /* 0x004fc80000000000 */
[----:B------:R-:W-:-:S04]  /*0100*/  FADD R10, R6, R9 ;  /* 0x00000009060a7221 */ /* 0x000fc80000000000 */
[----:B------:R-:W-:-:S05]  /*0110*/  FADD R10, R7, R10 ;  /* 0x0000000a070a7221 */ /* 0x000fca0000000000 */
[----:B------:R-:W1:Y:S02]  /*0120*/  SHFL.BFLY PT, R9, R10, 0x10, 0x1f ;  /* 0x0e001f000a097f89 */ /* 0x000e6400000e0000 */
[----:B-1----:R-:W-:Y:S01]  /*0130*/  FADD R9, R10, R9 ;  /* 0x000000090a097221 */ /* 0x002fe20000000000 */
[----:B------:R-:W-:-:S04]  /*0140*/  SHF.R.U32.HI R10, RZ, 0x3, R11 ;  /* 0x00000003ff0a7819 */ /* 0x000fc8000001160b */
[----:B------:R-:W1:Y:S01]  /*0150*/  SHFL.BFLY PT, R12, R9, 0x8, 0x1f ;  /* 0x0d001f00090c7f89 */ /* 0x000e6200000e0000 */
[----:B------:R-:W-:Y:S01]  /*0160*/  LOP3.LUT R10, R10, 0x4, RZ, 0xc0, !PT ;  /* 0x000000040a0a7812 */ /* 0x000fe200078ec0ff */
[----:B-1----:R-:W-:-:S05]  /*0170*/  FADD R12, R9, R12 ;  /* 0x0000000c090c7221 */ /* 0x002fca0000000000 */
[----:B------:R-:W1:Y:S02]  /*0180*/  SHFL.BFLY PT, R13, R12, 0x4, 0x1f ;  /* 0x0c801f000c0d7f89 */ /* 0x000e6400000e0000 */
[----:B-1----:R-:W-:Y:S01]  /*0190*/  FADD R13, R12, R13 ;  /* 0x0000000d0c0d7221 */ /* 0x002fe20000000000 */
[----:B------:R-:W-:-:S04]  /*01a0*/  LOP3.LUT R12, R11, 0x1, RZ, 0xc0, !PT ;  /* 0x000000010b0c7812 */ /* 0x000fc800078ec0ff */
[----:B------:R-:W1:Y:S01]  /*01b0*/  SHFL.BFLY PT, R14, R13, 0x2, 0x1f ;  /* 0x0c401f000d0e7f89 */ /* 0x000e6200000e0000 */
[----:B------:R-:W-:-:S04]  /*01c0*/  ISETP.NE.U32.AND P0, PT, R12, 0x1, PT ;  /* 0x000000010c00780c */ /* 0x000fc80003f05070 */
[----:B------:R-:W-:Y:S01]  /*01d0*/  ISETP.LT.AND P0, PT, R11, 0x2, P0 ;  /* 0x000000020b00780c */ /* 0x000fe20000701270 */
[----:B-1----:R-:W-:-:S05]  /*01e0*/  FADD R14, R13, R14 ;  /* 0x0000000e0d0e7221 */ /* 0x002fca0000000000 */
[----:B------:R-:W1:Y:S02]  /*01f0*/  SHFL.BFLY PT, R15, R14, 0x1, 0x1f ;  /* 0x0c201f000e0f7f89 */ /* 0x000e6400000e0000 */
[----:B-1----:R-:W-:-:S05]  /*0200*/  FADD R15, R14, R15 ;  /* 0x0000000f0e0f7221 */ /* 0x002fca0000000000 */
[----:B------:R-:W-:Y:S01]  /*0210*/  @!P1 STS [R10+UR4], R15 ;  /* 0x0000000f0a009988 */ /* 0x000fe20008000804 */
[----:B------:R-:W-:Y:S06]  /*0220*/  BAR.SYNC.DEFER_BLOCKING 0x0 ;  /* 0x0000000000007b1d */ /* 0x000fec0000010000 */
[----:B------:R-:W1:Y:S04]  /*0230*/  @!P2 LDS R8, [R2+UR4] ;  /* 0x000000040208a984 */ /* 0x000e680008000800 */
[----:B-1----:R-:W1:Y:S02]  /*0240*/  SHFL.BFLY PT, R9, R8, 0x1, 0x1f ;  /* 0x0c201f0008097f89 */ /* 0x002e6400000e0000 */
[----:B-1----:R-:W-:-:S05]  /*0250*/  FADD R13, R8, R9 ;  /* 0x00000009080d7221 */ /* 0x002fca0000000000 */
[----:B------:R-:W-:Y:S01]  /*0260*/  @P0 STS [R2+UR4], R13 ;  /* 0x0000000d02000988 */ /* 0x000fe20008000804 */
[----:B------:R-:W-:Y:S06]  /*0270*/  BAR.SYNC.DEFER_BLOCKING 0x0 ;  /* 0x0000000000007b1d */ /* 0x000fec0000010000 */
[----:B------:R-:W1:Y:S02]  /*0280*/  LDS R9, [UR4] ;  /* 0x00000004ff097984 */ /* 0x000e640008000800 */
[----:B-1----:R-:W-:-:S04]  /*0290*/  FADD R9, RZ, R9 ;  /* 0x00000009ff097221 */ /* 0x002fc80000000000 */
[----:B------:R-:W-:-:S04]  /*02a0*/  FMUL R9, R9, 0.00390625 ;  /* 0x3b80000009097820 */ /* 0x000fc80000400000 */
[--C-:B------:R-:W-:Y:S01]  /*02b0*/  FADD R5, R5, -R9.reuse ;  /* 0x8000000905057221 */ /* 0x100fe20000000000 */
[--C-:B------:R-:W-:Y:S01]  /*02c0*/  FADD R4, R4, -R9.reuse ;  /* 0x8000000904047221 */ /* 0x100fe20000000000 */
[--C-:B------:R-:W-:Y:S01]  /*02d0*/  FADD R6, R6, -R9.reuse ;  /* 0x8000000906067221 */ /* 0x100fe20000000000 */
[----:B------:R-:W-:Y:S01]  /*02e0*/  FADD R7, R7, -R9 ;  /* 0x8000000907077221 */ /* 0x000fe20000000000 */
[----:B------:R-:W-:-:S04]  /*02f0*/  FMUL R5, R5, R5 ;  /* 0x0000000505057220 */ /* 0x000fc80000400000 */
[----:B------:R-:W-:-:S04]  /*0300*/  FFMA R5, R4, R4, R5 ;  /* 0x0000000404057223 */ /* 0x000fc80000000005 */
[----:B------:R-:W-:-:S04]  /*0310*/  FFMA R6, R6, R6, R5 ;  /* 0x0000000606067223 */ /* 0x000fc80000000005 */
[----:B------:R-:W-:-:S05]  /*0320*/  FFMA R6, R7, R7, R6 ;  /* 0x0000000707067223 */ /* 0x000fca0000000006 */
[----:B------:R-:W1:Y:S02]  /*0330*/  SHFL.BFLY PT, R5, R6, 0x10, 0x1f ;  /* 0x0e001f0006057f89 */ /* 0x000e6400000e0000 */
[----:B-1----:R-:W-:-:S05]  /*0340*/  FADD R5, R6, R5 ;  /* 0x0000000506057221 */ /* 0x002fca0000000000 */
[----:B------:R-:W1:Y:S02]  /*0350*/  SHFL.BFLY PT, R4, R5, 0x8, 0x1f ;  /* 0x0d001f0005047f89 */ /* 0x000e6400000e0000 */
[----:B-1----:R-:W-:-:S05]  /*0360*/  FADD R4, R5, R4 ;  /* 0x0000000405047221 */ /* 0x002fca0000000000 */
[----:B------:R-:W1:Y:S02]  /*0370*/  SHFL.BFLY PT, R7, R4, 0x4, 0x1f ;  /* 0x0c801f0004077f89 */ /* 0x000e6400000e0000 */
[----:B-1----:R-:W-:Y:S02]  /*0380*/  FADD R7, R4, R7 ;  /* 0x0000000704077221 */ /* 0x002fe40000000000 */
[----:B------:R-:W1:Y:S03]  /*0390*/  LDC.64 R4, c[0x0][0x228] ;  /* 0x00008a00ff047b82 */ /* 0x000e660000000a00 */
[----:B------:R-:W2:Y:S02]  /*03a0*/  SHFL.BFLY PT, R8, R7, 0x2, 0x1f ;  /* 0x0c401f0007087f89 */ /* 0x000ea400000e0000 */
[----:B--2---:R-:W-:-:S05]  /*03b0*/  FADD R8, R7, R8 ;  /* 0x0000000807087221 */ /* 0x004fca0000000000 */
[----:B------:R-:W2:Y:S02]  /*03c0*/  SHFL.BFLY PT, R13, R8, 0x1, 0x1f ;  /* 0x0c201f00080d7f89 */ /* 0x000ea400000e0000 */
[----:B--2---:R-:W-:Y:S01]  /*03d0*/  FADD R15, R8, R13 ;  /* 0x0000000d080f7221 */ /* 0x004fe20000000000 */
[----:B------:R-:W-:Y:S01]  /*03e0*/  BAR.SYNC.DEFER_BLOCKING 0x0 ;  /* 0x0000000000007b1d */ /* 0x000fe20000010000 */
[----:B------:R-:W-:-:S07]  /*03f0*/  HFMA2.MMA R8, -RZ, RZ, 0.9375, 0 ;  /* 0x3b800000ff087435 */ /* 0x000fce00000001ff */
[----:B------:R-:W2:Y:S01]  /*0400*/  LDC.64 R12, c[0x0][0x220] ;  /* 0x00008800ff0c7b82 */ /* 0x000ea20000000a00 */
[----:B------:R-:W-:Y:S07]  /*0410*/  @!P1 STS [R10+UR4], R15 ;  /* 0x0000000f0a009988 */ /* 0x000fee0008000804 */
[----:B------:R-:W-:Y:S06]  /*0420*/  BAR.SYNC.DEFER_BLOCKING 0x0 ;  /* 0x0000000000007b1d */ /* 0x000fec0000010000 */
[----:B------:R-:W3:Y:S04]  /*0430*/  @!P2 LDS R3, [R2+UR4] ;  /* 0x000000040203a984 */ /* 0x000ee80008000800 */
[----:B---3--:R-:W3:Y:S02]  /*0440*/  SHFL.BFLY PT, R6, R3, 0x1, 0x1f ;  /* 0x0c201f0003067f89 */ /* 0x008ee400000e0000 */
[----:B---3--:R-:W-:-:S02]  /*0450*/  FADD R17, R3, R6 ;  /* 0x0000000603117221 */ /* 0x008fc40000000000 */
[----:B------:R-:W3:Y:S03]  /*0460*/  LDC.64 R6, c[0x0][0x218] ;  /* 0x00008600ff067b82 */ /* 0x000ee60000000a00 */
[----:B------:R1:W-:Y:S05]  /*0470*/  @P0 STS [R2+UR4], R17 ;  /* 0x0000001102000988 */ /* 0x0003ea0008000804 */
[----:B------:R-:W-:Y:S01]  /*0480*/  BAR.SYNC.DEFER_BLOCKING 0x0 ;  /* 0x0000000000007b1d */ /* 0x000fe20000010000 */
[----:B------:R-:W-:Y:S01]  /*0490*/  LOP3.LUT P0, RZ, R11, 0x3f, RZ, 0xc0, !PT ;  /* 0x0000003f0bff7812 */ /* 0x000fe2000780c0ff */
[----:B-1----:R-:W-:-:S04]  /*04a0*/  IMAD.WIDE R2, R0, 0x4, R4 ;  /* 0x0000000400027825 */ /* 0x002fc800078e0204 */
[----:B---3--:R-:W-:-:S04]  /*04b0*/  IMAD.WIDE R4, R0, 0x4, R6 ;  /* 0x0000000400047825 */ /* 0x008fc800078e0206 */
[----:B--2---:R-:W-:Y:S01]  /*04c0*/  IMAD.WIDE R6, R0, 0x4, R12 ;  /* 0x0000000400067825 */ /* 0x004fe200078e020c */
[----:B------:R-:W1:Y:S03]  /*04d0*/  LDS R14, [UR4] ;  /* 0x00000004ff0e7984 */ /* 0x000e660008000800 */
[----:B-1----:R-:W-:-:S04]  /*04e0*/  FADD R15, RZ, R14 ;  /* 0x0000000eff0f7221 */ /* 0x002fc80000000000 */
[----:B------:R-:W-:-:S04]  /*04f0*/  FFMA R8, R15, R8, 9.9999997473787516356e-06 ;  /* 0x3727c5ac0f087423 */ /* 0x000fc80000000008 */
[----:B------:R-:W1:Y:S02]  /*0500*/  MUFU.RSQ R19, R8 ;  /* 0x0000000800137308 */ /* 0x000e640000001400 */
[----:B-1----:R1:W-:Y:S04]  /*0510*/  @!P0 STG.E desc[UR6][R2.64], R19 ;  /* 0x0000001302008986 */ /* 0x0023e8000c101906 */
[----:B------:R1:W-:Y:S01]  /*0520*/  @!P0 STG.E desc[UR6][R4.64], R9 ;  /* 0x0000000904008986 */ /* 0x0003e2000c101906 */
[----:B------:R-:W-:Y:S05]  /*0530*/  @P0 EXIT ;  /* 0x000000000000094d */ /* 0x000fea0003800000 */
[----:B------:R-:W-:Y:S01]  /*0540*/  STG.E desc[UR6][R6.64], R15 ;  /* 0x0000000f06007986 */ /* 0x000fe2000c101906 */
[----:B------:R-:W-:Y:S05]  /*0550*/  EXIT ;  /* 0x000000000000794d */ /* 0x000fea0003800000 */
.L_x_0:
[----:B------:R-:W-:-:S00]  /*0560*/  BRA `(.L_x_0) ;  /* 0xfffffffc00fc7947 */ /* 0x000fc0000383ffff */
[----:B------:R-:W-:-:S00]  /*0570*/  NOP ;  /* 0x0000000000007918 */ /* 0x000fc00000000000 */
        /* <DEDUP_REMOVED lines=8> */
.L_x_1:


//--------------------- .nv.global.init           --------------------------
	.section	.nv.global.init,"aw",@progbits
.nv.global.init:
	.type		_$_str,@object
	.size		_$_str,(.L_0 - _$_str)
_$_str:
        /*0000*/ 	.byte	0x5f, 0x5f, 0x43, 0x55, 0x44, 0x41, 0x5f, 0x46, 0x54, 0x5a, 0x00
.L_0:


//--------------------- .nv.shared.triton_per_fused_native_group_norm_4 --------------------------
	.section	.nv.shared.triton_per_fused_native_group_norm_4,"aw",@nobits
	.sectionflags	@""
	.align	16
	.zero		1024


//--------------------- .nv.constant0.triton_per_fused_native_group_norm_4 --------------------------
	.section	.nv.constant0.triton_per_fused_native_group_norm_4,"a",@progbits
	.sectionflags	@""
	.align	4
.nv.constant0.triton_per_fused_native_group_norm_4:
	.zero		568
